//
// Generated by NVIDIA NVVM Compiler
//
// Compiler Build ID: CL-36424714
// Cuda compilation tools, release 13.0, V13.0.88
// Based on NVVM 20.0.0
//

.version 9.0
.target sm_100
.address_size 64

	// .globl	_Z18tensor_multiply_3dPfS_S_iii

.visible .entry _Z18tensor_multiply_3dPfS_S_iii(
	.param .u64 .ptr .align 1 _Z18tensor_multiply_3dPfS_S_iii_param_0,
	.param .u64 .ptr .align 1 _Z18tensor_multiply_3dPfS_S_iii_param_1,
	.param .u64 .ptr .align 1 _Z18tensor_multiply_3dPfS_S_iii_param_2,
	.param .u32 _Z18tensor_multiply_3dPfS_S_iii_param_3,
	.param .u32 _Z18tensor_multiply_3dPfS_S_iii_param_4,
	.param .u32 _Z18tensor_multiply_3dPfS_S_iii_param_5
)
{
	.reg .pred 	%p<15>;
	.reg .b32 	%r<57>;
	.reg .b32 	%f<68>;
	.reg .b64 	%rd<40>;

	ld.param.u64 	%rd5, [_Z18tensor_multiply_3dPfS_S_iii_param_0];
	ld.param.u64 	%rd6, [_Z18tensor_multiply_3dPfS_S_iii_param_1];
	ld.param.u64 	%rd4, [_Z18tensor_multiply_3dPfS_S_iii_param_2];
	ld.param.u32 	%r26, [_Z18tensor_multiply_3dPfS_S_iii_param_3];
	ld.param.u32 	%r28, [_Z18tensor_multiply_3dPfS_S_iii_param_4];
	ld.param.u32 	%r29, [_Z18tensor_multiply_3dPfS_S_iii_param_5];
	cvta.to.global.u64 	%rd1, %rd6;
	cvta.to.global.u64 	%rd2, %rd5;
	mov.u32 	%r30, %ntid.x;
	mov.u32 	%r31, %ctaid.x;
	mov.u32 	%r32, %tid.x;
	mad.lo.s32 	%r1, %r30, %r31, %r32;
	mov.u32 	%r33, %ntid.y;
	mov.u32 	%r34, %ctaid.y;
	mul.lo.s32 	%r2, %r33, %r34;
	mov.u32 	%r3, %tid.y;
	add.s32 	%r35, %r2, %r3;
	mov.u32 	%r36, %ntid.z;
	mov.u32 	%r37, %ctaid.z;
	mov.u32 	%r38, %tid.z;
	mad.lo.s32 	%r5, %r36, %r37, %r38;
	setp.ge.s32 	%p1, %r1, %r26;
	setp.ge.s32 	%p2, %r35, %r28;
	or.pred  	%p3, %p1, %p2;
	setp.ge.s32 	%p4, %r5, %r29;
	or.pred  	%p5, %p3, %p4;
	@%p5 bra 	$L__BB0_14;
	setp.lt.s32 	%p6, %r26, 1;
	mov.f32 	%f67, 0f00000000;
	@%p6 bra 	$L__BB0_13;
	mul.lo.s32 	%r40, %r26, %r5;
	mul.lo.s32 	%r6, %r40, %r28;
	mad.lo.s32 	%r7, %r28, %r1, %r6;
	add.s32 	%r8, %r6, %r35;
	and.b32  	%r9, %r26, 7;
	setp.lt.u32 	%p7, %r26, 8;
	mov.f32 	%f67, 0f00000000;
	mov.b32 	%r55, 0;
	@%p7 bra 	$L__BB0_5;
	and.b32  	%r55, %r26, 2147483640;
	neg.s32 	%r53, %r55;
	add.s32 	%r41, %r3, %r6;
	add.s32 	%r52, %r41, %r2;
	shl.b32 	%r13, %r28, 3;
	add.s64 	%rd3, %rd2, 16;
	mov.f32 	%f67, 0f00000000;
	mul.wide.s32 	%rd11, %r28, 4;
	mov.u32 	%r51, %r7;
$L__BB0_4:
	.pragma "nounroll";
	mul.wide.s32 	%rd7, %r51, 4;
	add.s64 	%rd8, %rd3, %rd7;
	ld.global.f32 	%f17, [%rd8+-16];
	mul.wide.s32 	%rd9, %r52, 4;
	add.s64 	%rd10, %rd1, %rd9;
	ld.global.f32 	%f18, [%rd10];
	fma.rn.f32 	%f19, %f17, %f18, %f67;
	ld.global.f32 	%f20, [%rd8+-12];
	add.s64 	%rd12, %rd10, %rd11;
	ld.global.f32 	%f21, [%rd12];
	fma.rn.f32 	%f22, %f20, %f21, %f19;
	ld.global.f32 	%f23, [%rd8+-8];
	add.s64 	%rd13, %rd12, %rd11;
	ld.global.f32 	%f24, [%rd13];
	fma.rn.f32 	%f25, %f23, %f24, %f22;
	ld.global.f32 	%f26, [%rd8+-4];
	add.s64 	%rd14, %rd13, %rd11;
	ld.global.f32 	%f27, [%rd14];
	fma.rn.f32 	%f28, %f26, %f27, %f25;
	ld.global.f32 	%f29, [%rd8];
	add.s64 	%rd15, %rd14, %rd11;
	ld.global.f32 	%f30, [%rd15];
	fma.rn.f32 	%f31, %f29, %f30, %f28;
	ld.global.f32 	%f32, [%rd8+4];
	add.s64 	%rd16, %rd15, %rd11;
	ld.global.f32 	%f33, [%rd16];
	fma.rn.f32 	%f34, %f32, %f33, %f31;
	ld.global.f32 	%f35, [%rd8+8];
	add.s64 	%rd17, %rd16, %rd11;
	ld.global.f32 	%f36, [%rd17];
	fma.rn.f32 	%f37, %f35, %f36, %f34;
	ld.global.f32 	%f38, [%rd8+12];
	add.s64 	%rd18, %rd17, %rd11;
	ld.global.f32 	%f39, [%rd18];
	fma.rn.f32 	%f67, %f38, %f39, %f37;
	add.s32 	%r53, %r53, 8;
	add.s32 	%r52, %r52, %r13;
	add.s32 	%r51, %r51, 8;
	setp.ne.s32 	%p8, %r53, 0;
	@%p8 bra 	$L__BB0_4;
$L__BB0_5:
	setp.eq.s32 	%p9, %r9, 0;
	@%p9 bra 	$L__BB0_13;
	and.b32  	%r21, %r26, 3;
	setp.lt.u32 	%p10, %r9, 4;
	@%p10 bra 	$L__BB0_8;
	add.s32 	%r42, %r7, %r55;
	mul.wide.s32 	%rd19, %r42, 4;
	add.s64 	%rd20, %rd2, %rd19;
	ld.global.f32 	%f41, [%rd20];
	mad.lo.s32 	%r43, %r55, %r28, %r8;
	mul.wide.s32 	%rd21, %r43, 4;
	add.s64 	%rd22, %rd1, %rd21;
	ld.global.f32 	%f42, [%rd22];
	fma.rn.f32 	%f43, %f41, %f42, %f67;
	ld.global.f32 	%f44, [%rd20+4];
	mul.wide.s32 	%rd23, %r28, 4;
	add.s64 	%rd24, %rd22, %rd23;
	ld.global.f32 	%f45, [%rd24];
	fma.rn.f32 	%f46, %f44, %f45, %f43;
	ld.global.f32 	%f47, [%rd20+8];
	add.s64 	%rd25, %rd24, %rd23;
	ld.global.f32 	%f48, [%rd25];
	fma.rn.f32 	%f49, %f47, %f48, %f46;
	ld.global.f32 	%f50, [%rd20+12];
	add.s64 	%rd26, %rd25, %rd23;
	ld.global.f32 	%f51, [%rd26];
	fma.rn.f32 	%f67, %f50, %f51, %f49;
	add.s32 	%r55, %r55, 4;
$L__BB0_8:
	setp.eq.s32 	%p11, %r21, 0;
	@%p11 bra 	$L__BB0_13;
	setp.eq.s32 	%p12, %r21, 1;
	@%p12 bra 	$L__BB0_11;
	add.s32 	%r44, %r7, %r55;
	mul.wide.s32 	%rd27, %r44, 4;
	add.s64 	%rd28, %rd2, %rd27;
	ld.global.f32 	%f53, [%rd28];
	mad.lo.s32 	%r45, %r55, %r28, %r8;
	mul.wide.s32 	%rd29, %r45, 4;
	add.s64 	%rd30, %rd1, %rd29;
	ld.global.f32 	%f54, [%rd30];
	fma.rn.f32 	%f55, %f53, %f54, %f67;
	ld.global.f32 	%f56, [%rd28+4];
	mul.wide.s32 	%rd31, %r28, 4;
	add.s64 	%rd32, %rd30, %rd31;
	ld.global.f32 	%f57, [%rd32];
	fma.rn.f32 	%f67, %f56, %f57, %f55;
	add.s32 	%r55, %r55, 2;
$L__BB0_11:
	and.b32  	%r46, %r26, 1;
	setp.eq.b32 	%p13, %r46, 1;
	not.pred 	%p14, %p13;
	@%p14 bra 	$L__BB0_13;
	add.s32 	%r47, %r7, %r55;
	mul.wide.s32 	%rd33, %r47, 4;
	add.s64 	%rd34, %rd2, %rd33;
	ld.global.f32 	%f58, [%rd34];
	mad.lo.s32 	%r48, %r55, %r28, %r8;
	mul.wide.s32 	%rd35, %r48, 4;
	add.s64 	%rd36, %rd1, %rd35;
	ld.global.f32 	%f59, [%rd36];
	fma.rn.f32 	%f67, %f58, %f59, %f67;
$L__BB0_13:
	mad.lo.s32 	%r49, %r26, %r5, %r1;
	mad.lo.s32 	%r50, %r49, %r28, %r35;
	cvta.to.global.u64 	%rd37, %rd4;
	mul.wide.s32 	%rd38, %r50, 4;
	add.s64 	%rd39, %rd37, %rd38;
	st.global.f32 	[%rd39], %f67;
$L__BB0_14:
	ret;

}


// ===== COMPILED SASS (sm_100) =====

	.target	sm_100

	.elftype	@"ET_EXEC"


//--------------------- .note.nv.tkinfo           --------------------------
	.section	.note.nv.tkinfo,"",@"SHT_NOTE"
	.sectionflags	@"SHF_NOTE_NV_TKINFO"
	.tkinfo
        /*0018*/ 	.word	0x00000002
        /*0030*/ 	.string	""
        /*0030*/ 	.string	"ptxas"
        /*0030*/ 	.string	"Cuda compilation tools, release 13.0, V13.0.88"
        /*0030*/ 	.string	"Build cuda_13.0.r13.0/compiler.36424714_0"
        /*0030*/ 	.string	"-arch sm_100 -m 64 "



//--------------------- .note.nv.cuinfo           --------------------------
	.section	.note.nv.cuinfo,"",@"SHT_NOTE"
	.sectionflags	@"SHF_NOTE_NV_CUINFO"
        /*0018*/ 	.short	0x0002
        /*001a*/ 	.short	0x0064
        /*001c*/ 	.short	0x0082
	.zero		2


//--------------------- .nv.info                  --------------------------
	.section	.nv.info,"",@"SHT_CUDA_INFO"
	.align	4


	//----- nvinfo : EIATTR_REGCOUNT
	.align		4
        /*0000*/ 	.byte	0x04, 0x2f
        /*0002*/ 	.short	(.L_1 - .L_0)
	.align		4
.L_0:
        /*0004*/ 	.word	index@(_Z18tensor_multiply_3dPfS_S_iii)
        /*0008*/ 	.word	0x00000020


	//----- nvinfo : EIATTR_FRAME_SIZE
	.align		4
.L_1:
        /*000c*/ 	.byte	0x04, 0x11
        /*000e*/ 	.short	(.L_3 - .L_2)
	.align		4
.L_2:
        /*0010*/ 	.word	index@(_Z18tensor_multiply_3dPfS_S_iii)
        /*0014*/ 	.word	0x00000000


	//----- nvinfo : EIATTR_MIN_STACK_SIZE
	.align		4
.L_3:
        /*0018*/ 	.byte	0x04, 0x12
        /*001a*/ 	.short	(.L_5 - .L_4)
	.align		4
.L_4:
        /*001c*/ 	.word	index@(_Z18tensor_multiply_3dPfS_S_iii)
        /*0020*/ 	.word	0x00000000
.L_5:


//--------------------- .nv.compat                --------------------------
	.section	.nv.compat,"",@"SHT_CUDA_COMPAT_INFO"
	.align	4
        /*0000*/ 	.byte	0x02, 0x09, 0x00, 0x00, 0x02, 0x02, 0x01, 0x00, 0x02, 0x05, 0x05, 0x00, 0x03, 0x07, 0x01, 0x01
        /*0010*/ 	.byte	0x02, 0x03, 0x00, 0x00, 0x02, 0x06, 0x01, 0x00, 0x04, 0x0b, 0x08, 0x00, 0x09, 0x00, 0x00, 0x00
        /*0020*/ 	.byte	0x00, 0x00, 0x00, 0x00


//--------------------- .nv.info._Z18tensor_multiply_3dPfS_S_iii --------------------------
	.section	.nv.info._Z18tensor_multiply_3dPfS_S_iii,"",@"SHT_CUDA_INFO"
	.sectionflags	@""
	.align	4


	//----- nvinfo : EIATTR_CUDA_API_VERSION
	.align		4
        /*0000*/ 	.byte	0x04, 0x37
        /*0002*/ 	.short	(.L_7 - .L_6)
.L_6:
        /*0004*/ 	.word	0x00000082


	//----- nvinfo : EIATTR_KPARAM_INFO
	.align		4
.L_7:
        /*0008*/ 	.byte	0x04, 0x17
        /*000a*/ 	.short	(.L_9 - .L_8)
.L_8:
        /*000c*/ 	.word	0x00000000
        /*0010*/ 	.short	0x0005
        /*0012*/ 	.short	0x0020
        /*0014*/ 	.byte	0x00, 0xf0, 0x11, 0x00


	//----- nvinfo : EIATTR_KPARAM_INFO
	.align		4
.L_9:
        /*0018*/ 	.byte	0x04, 0x17
        /*001a*/ 	.short	(.L_11 - .L_10)
.L_10:
        /*001c*/ 	.word	0x00000000
        /*0020*/ 	.short	0x0004
        /*0022*/ 	.short	0x001c
        /*0024*/ 	.byte	0x00, 0xf0, 0x11, 0x00


	//----- nvinfo : EIATTR_KPARAM_INFO
	.align		4
.L_11:
        /*0028*/ 	.byte	0x04, 0x17
        /*002a*/ 	.short	(.L_13 - .L_12)
.L_12:
        /*002c*/ 	.word	0x00000000
        /*0030*/ 	.short	0x0003
        /*0032*/ 	.short	0x0018
        /*0034*/ 	.byte	0x00, 0xf0, 0x11, 0x00


	//----- nvinfo : EIATTR_KPARAM_INFO
	.align		4
.L_13:
        /*0038*/ 	.byte	0x04, 0x17
        /*003a*/ 	.short	(.L_15 - .L_14)
.L_14:
        /*003c*/ 	.word	0x00000000
        /*0040*/ 	.short	0x0002
        /*0042*/ 	.short	0x0010
        /*0044*/ 	.byte	0x00, 0xf5, 0x21, 0x00


	//----- nvinfo : EIATTR_KPARAM_INFO
	.align		4
.L_15:
        /*0048*/ 	.byte	0x04, 0x17
        /*004a*/ 	.short	(.L_17 - .L_16)
.L_16:
        /*004c*/ 	.word	0x00000000
        /*0050*/ 	.short	0x0001
        /*0052*/ 	.short	0x0008
        /*0054*/ 	.byte	0x00, 0xf5, 0x21, 0x00


	//----- nvinfo : EIATTR_KPARAM_INFO
	.align		4
.L_17:
        /*0058*/ 	.byte	0x04, 0x17
        /*005a*/ 	.short	(.L_19 - .L_18)
.L_18:
        /*005c*/ 	.word	0x00000000
        /*0060*/ 	.short	0x0000
        /*0062*/ 	.short	0x0000
        /*0064*/ 	.byte	0x00, 0xf5, 0x21, 0x00


	//----- nvinfo : EIATTR_SPARSE_MMA_MASK
	.align		4
.L_19:
        /*0068*/ 	.byte	0x03, 0x50
        /*006a*/ 	.short	0x0000


	//----- nvinfo : EIATTR_MAXREG_COUNT
	.align		4
        /*006c*/ 	.byte	0x03, 0x1b
        /*006e*/ 	.short	0x00ff


	//----- nvinfo : EIATTR_MERCURY_ISA_VERSION
	.align		4
        /*0070*/ 	.byte	0x03, 0x5f
        /*0072*/ 	.short	0x0101


	//----- nvinfo : EIATTR_VRC_CTA_INIT_COUNT
	.align		4
        /*0074*/ 	.byte	0x02, 0x4a
	.zero		1
	.zero		1


	//----- nvinfo : EIATTR_EXIT_INSTR_OFFSETS
	.align		4
        /*0078*/ 	.byte	0x04, 0x1c
        /*007a*/ 	.short	(.L_21 - .L_20)


	//   ....[0]....
.L_20:
        /*007c*/ 	.word	0x00000130


	//   ....[1]....
        /*0080*/ 	.word	0x000008e0


	//----- nvinfo : EIATTR_CBANK_PARAM_SIZE
	.align		4
.L_21:
        /*0084*/ 	.byte	0x03, 0x19
        /*0086*/ 	.short	0x0024


	//----- nvinfo : EIATTR_PARAM_CBANK
	.align		4
        /*0088*/ 	.byte	0x04, 0x0a
        /*008a*/ 	.short	(.L_23 - .L_22)
	.align		4
.L_22:
        /*008c*/ 	.word	index@(.nv.constant0._Z18tensor_multiply_3dPfS_S_iii)
        /*0090*/ 	.short	0x0380
        /*0092*/ 	.short	0x0024


	//----- nvinfo : EIATTR_SW_WAR
	.align		4
.L_23:
        /*0094*/ 	.byte	0x04, 0x36
        /*0096*/ 	.short	(.L_25 - .L_24)
.L_24:
        /*0098*/ 	.word	0x00000008
.L_25:


//--------------------- .nv.callgraph             --------------------------
	.section	.nv.callgraph,"",@"SHT_CUDA_CALLGRAPH"
	.align	4
	.sectionentsize	8
	.align		4
        /*0000*/ 	.word	0x00000000
	.align		4
        /*0004*/ 	.word	0xffffffff
	.align		4
        /*0008*/ 	.word	0x00000000
	.align		4
        /*000c*/ 	.word	0xfffffffe
	.align		4
        /*0010*/ 	.word	0x00000000
	.align		4
        /*0014*/ 	.word	0xfffffffd
	.align		4
        /*0018*/ 	.word	0x00000000
	.align		4
        /*001c*/ 	.word	0xfffffffc


//--------------------- .text._Z18tensor_multiply_3dPfS_S_iii --------------------------
	.section	.text._Z18tensor_multiply_3dPfS_S_iii,"ax",@progbits
	.align	128
        .global         _Z18tensor_multiply_3dPfS_S_iii
        .type           _Z18tensor_multiply_3dPfS_S_iii,@function
        .size           _Z18tensor_multiply_3dPfS_S_iii,(.L_x_5 - _Z18tensor_multiply_3dPfS_S_iii)
        .other          _Z18tensor_multiply_3dPfS_S_iii,@"STO_CUDA_ENTRY STV_DEFAULT"
_Z18tensor_multiply_3dPfS_S_iii:
.text._Z18tensor_multiply_3dPfS_S_iii:
[----:B------:R-:W-:Y:S01]  /*0000*/  LDC R1, c[0x0][0x37c] ;  /* 0x0000df00ff017b82 */ /* 0x000fe20000000800 */
[----:B------:R-:W0:Y:S07]  /*0010*/  S2R R9, SR_TID.Y ;  /* 0x0000000000097919 */ /* 0x000e2e0000002200 */
[----:B------:R-:W1:Y:S01]  /*0020*/  S2UR UR5, SR_CTAID.Y ;  /* 0x00000000000579c3 */ /* 0x000e620000002600 */
[----:B------:R-:W2:Y:S01]  /*0030*/  LDCU UR6, c[0x0][0x360] ;  /* 0x00006c00ff0677ac */ /* 0x000ea20008000800 */
[----:B------:R-:W2:Y:S01]  /*0040*/  S2R R3, SR_CTAID.X ;  /* 0x0000000000037919 */ /* 0x000ea20000002500 */
[----:B------:R-:W1:Y:S01]  /*0050*/  LDCU UR4, c[0x0][0x364] ;  /* 0x00006c80ff0477ac */ /* 0x000e620008000800 */
[----:B------:R-:W2:Y:S04]  /*0060*/  S2R R2, SR_TID.X ;  /* 0x0000000000027919 */ /* 0x000ea80000002100 */
[----:B------:R-:W3:Y:S01]  /*0070*/  LDC.64 R12, c[0x0][0x398] ;  /* 0x0000e600ff0c7b82 */ /* 0x000ee20000000a00 */
[----:B------:R-:W4:Y:S01]  /*0080*/  LDCU UR7, c[0x0][0x368] ;  /* 0x00006d00ff0777ac */ /* 0x000f220008000800 */
[----:B------:R-:W4:Y:S01]  /*0090*/  S2R R5, SR_CTAID.Z ;  /* 0x0000000000057919 */ /* 0x000f220000002700 */
[----:B------:R-:W5:Y:S01]  /*00a0*/  LDCU UR8, c[0x0][0x3a0] ;  /* 0x00007400ff0877ac */ /* 0x000f620008000800 */
[----:B------:R-:W4:Y:S01]  /*00b0*/  S2R R4, SR_TID.Z ;  /* 0x0000000000047919 */ /* 0x000f220000002300 */
[----:B-1----:R-:W-:-:S06]  /*00c0*/  UIMAD UR4, UR4, UR5, URZ ;  /* 0x00000005040472a4 */ /* 0x002fcc000f8e02ff */
[----:B0-----:R-:W-:-:S04]  /*00d0*/  IADD3 R0, PT, PT, R9, UR4, RZ ;  /* 0x0000000409007c10 */ /* 0x001fc8000fffe0ff */
[----:B---3--:R-:W-:Y:S01]  /*00e0*/  ISETP.GE.AND P0, PT, R0, R13, PT ;  /* 0x0000000d0000720c */ /* 0x008fe20003f06270 */
[----:B--2---:R-:W-:-:S05]  /*00f0*/  IMAD R3, R3, UR6, R2 ;  /* 0x0000000603037c24 */ /* 0x004fca000f8e0202 */
[----:B------:R-:W-:Y:S01]  /*0100*/  ISETP.GE.OR P0, PT, R3, R12, P0 ;  /* 0x0000000c0300720c */ /* 0x000fe20000706670 */
[----:B----4-:R-:W-:-:S05]  /*0110*/  IMAD R5, R5, UR7, R4 ;  /* 0x0000000705057c24 */ /* 0x010fca000f8e0204 */
[----:B-----5:R-:W-:-:S13]  /*0120*/  ISETP.GE.OR P0, PT, R5, UR8, P0 ;  /* 0x0000000805007c0c */ /* 0x020fda0008706670 */
[----:B------:R-:W-:Y:S05]  /*0130*/  @P0 EXIT ;  /* 0x000000000000094d */ /* 0x000fea0003800000 */
[----:B------:R-:W-:Y:S01]  /*0140*/  ISETP.GE.AND P0, PT, R12, 0x1, PT ;  /* 0x000000010c00780c */ /* 0x000fe20003f06270 */
[----:B------:R-:W0:Y:S01]  /*0150*/  LDCU.64 UR8, c[0x0][0x358] ;  /* 0x00006b00ff0877ac */ /* 0x000e220008000a00 */
[----:B------:R-:W-:-:S11]  /*0160*/  HFMA2 R27, -RZ, RZ, 0, 0 ;  /* 0x00000000ff1b7431 */ /* 0x000fd600000001ff */
[----:B------:R-:W-:Y:S05]  /*0170*/  @!P0 BRA `(.L_x_0) ;  /* 0x0000000400c48947 */ /* 0x000fea0003800000 */
[C---:B------:R-:W-:Y:S01]  /*0180*/  ISETP.GE.U32.AND P1, PT, R12.reuse, 0x8, PT ;  /* 0x000000080c00780c */ /* 0x040fe20003f26070 */
[----:B------:R-:W-:Y:S01]  /*0190*/  IMAD R6, R5, R12, RZ ;  /* 0x0000000c05067224 */ /* 0x000fe200078e02ff */
[----:B------:R-:W-:Y:S02]  /*01a0*/  LOP3.LUT R4, R12, 0x7, RZ, 0xc0, !PT ;  /* 0x000000070c047812 */ /* 0x000fe400078ec0ff */
[----:B------:R-:W-:Y:S01]  /*01b0*/  MOV R27, RZ ;  /* 0x000000ff001b7202 */ /* 0x000fe20000000f00 */
[-C--:B------:R-:W-:Y:S01]  /*01c0*/  IMAD R6, R6, R13.reuse, RZ ;  /* 0x0000000d06067224 */ /* 0x080fe200078e02ff */
[----:B------:R-:W-:Y:S02]  /*01d0*/  ISETP.NE.AND P0, PT, R4, RZ, PT ;  /* 0x000000ff0400720c */ /* 0x000fe40003f05270 */
[----:B------:R-:W-:Y:S01]  /*01e0*/  MOV R8, RZ ;  /* 0x000000ff00087202 */ /* 0x000fe20000000f00 */
[----:B------:R-:W-:-:S04]  /*01f0*/  IMAD R7, R3, R13, R6 ;  /* 0x0000000d03077224 */ /* 0x000fc800078e0206 */
[----:B------:R-:W-:Y:S06]  /*0200*/  @!P1 BRA `(.L_x_1) ;  /* 0x0000000000c49947 */ /* 0x000fec0003800000 */
[----:B------:R-:W1:Y:S01]  /*0210*/  LDCU.64 UR6, c[0x0][0x380] ;  /* 0x00007000ff0677ac */ /* 0x000e620008000a00 */
[----:B------:R-:W-:Y:S02]  /*0220*/  LOP3.LUT R8, R12, 0x7ffffff8, RZ, 0xc0, !PT ;  /* 0x7ffffff80c087812 */ /* 0x000fe400078ec0ff */
[----:B------:R-:W-:Y:S02]  /*0230*/  IADD3 R10, PT, PT, R9, UR4, R6 ;  /* 0x00000004090a7c10 */ /* 0x000fe4000fffe006 */
[----:B------:R-:W-:Y:S02]  /*0240*/  MOV R27, RZ ;  /* 0x000000ff001b7202 */ /* 0x000fe40000000f00 */
[----:B------:R-:W-:Y:S02]  /*0250*/  MOV R2, R7 ;  /* 0x0000000700027202 */ /* 0x000fe40000000f00 */
[----:B------:R-:W-:Y:S01]  /*0260*/  IADD3 R9, PT, PT, -R8, RZ, RZ ;  /* 0x000000ff08097210 */ /* 0x000fe20007ffe1ff */
[----:B-1----:R-:W-:-:S04]  /*0270*/  UIADD3 UR5, UP0, UPT, UR6, 0x10, URZ ;  /* 0x0000001006057890 */ /* 0x002fc8000ff1e0ff */
[----:B------:R-:W-:-:S12]  /*0280*/  UIADD3.X UR6, UPT, UPT, URZ, UR7, URZ, UP0, !UPT ;  /* 0x00000007ff067290 */ /* 0x000fd800087fe4ff */
.L_x_2:
[----:B------:R-:W1:Y:S01]  /*0290*/  LDC.64 R22, c[0x0][0x388] ;  /* 0x0000e200ff167b82 */ /* 0x000e620000000a00 */
[----:B------:R-:W-:Y:S02]  /*02a0*/  MOV R14, UR5 ;  /* 0x00000005000e7c02 */ /* 0x000fe40008000f00 */
[----:B------:R-:W-:-:S03]  /*02b0*/  MOV R15, UR6 ;  /* 0x00000006000f7c02 */ /* 0x000fc60008000f00 */
[----:B------:R-:W-:-:S05]  /*02c0*/  IMAD.WIDE R14, R2, 0x4, R14 ;  /* 0x00000004020e7825 */ /* 0x000fca00078e020e */
[----:B0-----:R-:W2:Y:S04]  /*02d0*/  LDG.E R24, desc[UR8][R14.64+-0x10] ;  /* 0xfffff0080e187981 */ /* 0x001ea8000c1e1900 */
[----:B------:R-:W3:Y:S04]  /*02e0*/  LDG.E R26, desc[UR8][R14.64+-0xc] ;  /* 0xfffff4080e1a7981 */ /* 0x000ee8000c1e1900 */
[----:B------:R-:W4:Y:S01]  /*02f0*/  LDG.E R29, desc[UR8][R14.64+-0x8] ;  /* 0xfffff8080e1d7981 */ /* 0x000f22000c1e1900 */
[----:B-1----:R-:W-:-:S03]  /*0300*/  IMAD.WIDE R22, R10, 0x4, R22 ;  /* 0x000000040a167825 */ /* 0x002fc600078e0216 */
[----:B------:R-:W5:Y:S04]  /*0310*/  LDG.E R28, desc[UR8][R14.64+-0x4] ;  /* 0xfffffc080e1c7981 */ /* 0x000f68000c1e1900 */
[----:B------:R0:W2:Y:S02]  /*0320*/  LDG.E R25, desc[UR8][R22.64] ;  /* 0x0000000816197981 */ /* 0x0000a4000c1e1900 */
[----:B0-----:R-:W-:-:S05]  /*0330*/  IMAD.WIDE R22, R13, 0x4, R22 ;  /* 0x000000040d167825 */ /* 0x001fca00078e0216 */
[----:B------:R-:W3:Y:S01]  /*0340*/  LDG.E R11, desc[UR8][R22.64] ;  /* 0x00000008160b7981 */ /* 0x000ee2000c1e1900 */
[----:B------:R-:W-:-:S04]  /*0350*/  IMAD.WIDE R18, R13, 0x4, R22 ;  /* 0x000000040d127825 */ /* 0x000fc800078e0216 */
[C---:B------:R-:W-:Y:S02]  /*0360*/  IMAD.WIDE R16, R13.reuse, 0x4, R18 ;  /* 0x000000040d107825 */ /* 0x040fe400078e0212 */
[----:B------:R-:W4:Y:S02]  /*0370*/  LDG.E R18, desc[UR8][R18.64] ;  /* 0x0000000812127981 */ /* 0x000f24000c1e1900 */
[C---:B------:R-:W-:Y:S02]  /*0380*/  IMAD.WIDE R20, R13.reuse, 0x4, R16 ;  /* 0x000000040d147825 */ /* 0x040fe400078e0210 */
[----:B------:R2:W5:Y:S04]  /*0390*/  LDG.E R16, desc[UR8][R16.64] ;  /* 0x0000000810107981 */ /* 0x000568000c1e1900 */
[----:B------:R-:W5:Y:S01]  /*03a0*/  LDG.E R19, desc[UR8][R14.64+0x8] ;  /* 0x000008080e137981 */ /* 0x000f62000c1e1900 */
[----:B--2---:R-:W-:Y:S01]  /*03b0*/  FFMA R17, R24, R25, R27 ;  /* 0x0000001918117223 */ /* 0x004fe2000000001b */
[----:B------:R-:W-:-:S02]  /*03c0*/  IMAD.WIDE R24, R13, 0x4, R20 ;  /* 0x000000040d187825 */ /* 0x000fc400078e0214 */
[----:B------:R0:W2:Y:S02]  /*03d0*/  LDG.E R27, desc[UR8][R20.64] ;  /* 0x00000008141b7981 */ /* 0x0000a4000c1e1900 */
[----:B------:R-:W-:-:S04]  /*03e0*/  IMAD.WIDE R22, R13, 0x4, R24 ;  /* 0x000000040d167825 */ /* 0x000fc800078e0218 */
[----:B---3--:R-:W-:Y:S02]  /*03f0*/  FFMA R26, R26, R11, R17 ;  /* 0x0000000b1a1a7223 */ /* 0x008fe40000000011 */
[----:B------:R-:W2:Y:S01]  /*0400*/  LDG.E R17, desc[UR8][R14.64] ;  /* 0x000000080e117981 */ /* 0x000ea2000c1e1900 */
[----:B0-----:R-:W-:-:S03]  /*0410*/  IMAD.WIDE R20, R13, 0x4, R22 ;  /* 0x000000040d147825 */ /* 0x001fc600078e0216 */
[----:B------:R-:W3:Y:S04]  /*0420*/  LDG.E R11, desc[UR8][R24.64] ;  /* 0x00000008180b7981 */ /* 0x000ee8000c1e1900 */
[----:B------:R-:W3:Y:S04]  /*0430*/  LDG.E R20, desc[UR8][R20.64] ;  /* 0x0000000814147981 */ /* 0x000ee8000c1e1900 */
[----:B------:R-:W3:Y:S04]  /*0440*/  LDG.E R24, desc[UR8][R14.64+0x4] ;  /* 0x000004080e187981 */ /* 0x000ee8000c1e1900 */
[----:B------:R-:W3:Y:S04]  /*0450*/  LDG.E R25, desc[UR8][R14.64+0xc] ;  /* 0x00000c080e197981 */ /* 0x000ee8000c1e1900 */
[----:B------:R-:W3:Y:S01]  /*0460*/  LDG.E R14, desc[UR8][R22.64] ;  /* 0x00000008160e7981 */ /* 0x000ee2000c1e1900 */
[----:B----4-:R-:W-:Y:S01]  /*0470*/  FFMA R29, R29, R18, R26 ;  /* 0x000000121d1d7223 */ /* 0x010fe2000000001a */
[----:B------:R-:W-:-:S03]  /*0480*/  IADD3 R9, PT, PT, R9, 0x8, RZ ;  /* 0x0000000809097810 */ /* 0x000fc60007ffe0ff */
[----:B-----5:R-:W-:Y:S01]  /*0490*/  FFMA R16, R28, R16, R29 ;  /* 0x000000101c107223 */ /* 0x020fe2000000001d */
[----:B------:R-:W-:Y:S02]  /*04a0*/  ISETP.NE.AND P1, PT, R9, RZ, PT ;  /* 0x000000ff0900720c */ /* 0x000fe40003f25270 */
[----:B------:R-:W-:Y:S02]  /*04b0*/  LEA R10, R13, R10, 0x3 ;  /* 0x0000000a0d0a7211 */ /* 0x000fe400078e18ff */
[----:B------:R-:W-:Y:S01]  /*04c0*/  IADD3 R2, PT, PT, R2, 0x8, RZ ;  /* 0x0000000802027810 */ /* 0x000fe20007ffe0ff */
[----:B--2---:R-:W-:-:S04]  /*04d0*/  FFMA R17, R17, R27, R16 ;  /* 0x0000001b11117223 */ /* 0x004fc80000000010 */
[----:B---3--:R-:W-:-:S04]  /*04e0*/  FFMA R24, R24, R11, R17 ;  /* 0x0000000b18187223 */ /* 0x008fc80000000011 */
[----:B------:R-:W-:-:S04]  /*04f0*/  FFMA R24, R19, R14, R24 ;  /* 0x0000000e13187223 */ /* 0x000fc80000000018 */
[----:B------:R-:W-:Y:S01]  /*0500*/  FFMA R27, R25, R20, R24 ;  /* 0x00000014191b7223 */ /* 0x000fe20000000018 */
[----:B------:R-:W-:Y:S06]  /*0510*/  @P1 BRA `(.L_x_2) ;  /* 0xfffffffc005c1947 */ /* 0x000fec000383ffff */
.L_x_1:
[----:B------:R-:W-:Y:S01]  /*0520*/  IADD3 R6, PT, PT, R0, R6, RZ ;  /* 0x0000000600067210 */ /* 0x000fe20007ffe0ff */
[----:B------:R-:W-:Y:S06]  /*0530*/  @!P0 BRA `(.L_x_0) ;  /* 0x0000000000d48947 */ /* 0x000fec0003800000 */
[----:B------:R-:W-:Y:S02]  /*0540*/  ISETP.GE.U32.AND P0, PT, R4, 0x4, PT ;  /* 0x000000040400780c */ /* 0x000fe40003f06070 */
[----:B------:R-:W-:-:S04]  /*0550*/  LOP3.LUT R2, R12, 0x3, RZ, 0xc0, !PT ;  /* 0x000000030c027812 */ /* 0x000fc800078ec0ff */
[----:B------:R-:W-:-:S07]  /*0560*/  ISETP.NE.AND P1, PT, R2, RZ, PT ;  /* 0x000000ff0200720c */ /* 0x000fce0003f25270 */
[----:B------:R-:W-:Y:S06]  /*0570*/  @!P0 BRA `(.L_x_3) ;  /* 0x0000000000588947 */ /* 0x000fec0003800000 */
[----:B------:R-:W1:Y:S01]  /*0580*/  LDC.64 R20, c[0x0][0x388] ;  /* 0x0000e200ff147b82 */ /* 0x000e620000000a00 */
[----:B------:R-:W-:Y:S01]  /*0590*/  IMAD R15, R8, R13, R6 ;  /* 0x0000000d080f7224 */ /* 0x000fe200078e0206 */
[----:B------:R-:W-:-:S06]  /*05a0*/  IADD3 R9, PT, PT, R7, R8, RZ ;  /* 0x0000000807097210 */ /* 0x000fcc0007ffe0ff */
[----:B------:R-:W2:Y:S01]  /*05b0*/  LDC.64 R10, c[0x0][0x380] ;  /* 0x0000e000ff0a7b82 */ /* 0x000ea20000000a00 */
[----:B-1----:R-:W-:-:S04]  /*05c0*/  IMAD.WIDE R20, R15, 0x4, R20 ;  /* 0x000000040f147825 */ /* 0x002fc800078e0214 */
[----:B------:R-:W-:Y:S02]  /*05d0*/  IMAD.WIDE R14, R13, 0x4, R20 ;  /* 0x000000040d0e7825 */ /* 0x000fe400078e0214 */
[----:B0-----:R-:W3:Y:S02]  /*05e0*/  LDG.E R20, desc[UR8][R20.64] ;  /* 0x0000000814147981 */ /* 0x001ee4000c1e1900 */
[----:B--2---:R-:W-:-:S04]  /*05f0*/  IMAD.WIDE R10, R9, 0x4, R10 ;  /* 0x00000004090a7825 */ /* 0x004fc800078e020a */
[C---:B------:R-:W-:Y:S01]  /*0600*/  IMAD.WIDE R16, R13.reuse, 0x4, R14 ;  /* 0x000000040d107825 */ /* 0x040fe200078e020e */
[----:B------:R-:W3:Y:S04]  /*0610*/  LDG.E R4, desc[UR8][R10.64] ;  /* 0x000000080a047981 */ /* 0x000ee8000c1e1900 */
[----:B------:R-:W2:Y:S01]  /*0620*/  LDG.E R14, desc[UR8][R14.64] ;  /* 0x000000080e0e7981 */ /* 0x000ea2000c1e1900 */
[----:B------:R-:W-:-:S03]  /*0630*/  IMAD.WIDE R18, R13, 0x4, R16 ;  /* 0x000000040d127825 */ /* 0x000fc600078e0210 */
[----:B------:R-:W2:Y:S04]  /*0640*/  LDG.E R9, desc[UR8][R10.64+0x4] ;  /* 0x000004080a097981 */ /* 0x000ea8000c1e1900 */
[----:B------:R-:W4:Y:S04]  /*0650*/  LDG.E R22, desc[UR8][R16.64] ;  /* 0x0000000810167981 */ /* 0x000f28000c1e1900 */
[----:B------:R-:W4:Y:S04]  /*0660*/  LDG.E R23, desc[UR8][R10.64+0x8] ;  /* 0x000008080a177981 */ /* 0x000f28000c1e1900 */
[----:B------:R-:W5:Y:S04]  /*0670*/  LDG.E R25, desc[UR8][R10.64+0xc] ;  /* 0x00000c080a197981 */ /* 0x000f68000c1e1900 */
[----:B------:R-:W5:Y:S01]  /*0680*/  LDG.E R18, desc[UR8][R18.64] ;  /* 0x0000000812127981 */ /* 0x000f62000c1e1900 */
[----:B------:R-:W-:Y:S01]  /*0690*/  IADD3 R8, PT, PT, R8, 0x4, RZ ;  /* 0x0000000408087810 */ /* 0x000fe20007ffe0ff */
[----:B---3--:R-:W-:-:S04]  /*06a0*/  FFMA R4, R4, R20, R27 ;  /* 0x0000001404047223 */ /* 0x008fc8000000001b */
[----:B--2---:R-:W-:-:S04]  /*06b0*/  FFMA R4, R9, R14, R4 ;  /* 0x0000000e09047223 */ /* 0x004fc80000000004 */
[----:B----4-:R-:W-:-:S04]  /*06c0*/  FFMA R4, R23, R22, R4 ;  /* 0x0000001617047223 */ /* 0x010fc80000000004 */
[----:B-----5:R-:W-:-:S07]  /*06d0*/  FFMA R27, R25, R18, R4 ;  /* 0x00000012191b7223 */ /* 0x020fce0000000004 */
.L_x_3:
[----:B------:R-:W-:Y:S05]  /*06e0*/  @!P1 BRA `(.L_x_0) ;  /* 0x0000000000689947 */ /* 0x000fea0003800000 */
[----:B------:R-:W1:Y:S01]  /*06f0*/  LDC.64 R16, c[0x0][0x388] ;  /* 0x0000e200ff107b82 */ /* 0x000e620000000a00 */
[----:B------:R-:W-:Y:S02]  /*0700*/  ISETP.NE.AND P0, PT, R2, 0x1, PT ;  /* 0x000000010200780c */ /* 0x000fe40003f05270 */
[----:B------:R-:W-:-:S04]  /*0710*/  LOP3.LUT R2, R12, 0x1, RZ, 0xc0, !PT ;  /* 0x000000010c027812 */ /* 0x000fc800078ec0ff */
[----:B------:R-:W-:Y:S01]  /*0720*/  ISETP.NE.U32.AND P1, PT, R2, 0x1, PT ;  /* 0x000000010200780c */ /* 0x000fe20003f25070 */
[----:B------:R-:W2:Y:S06]  /*0730*/  LDC.64 R18, c[0x0][0x380] ;  /* 0x0000e000ff127b82 */ /* 0x000eac0000000a00 */
[C---:B------:R-:W-:Y:S01]  /*0740*/  @P0 IMAD R21, R8.reuse, R13, R6 ;  /* 0x0000000d08150224 */ /* 0x040fe200078e0206 */
[----:B------:R-:W-:Y:S01]  /*0750*/  @P0 IADD3 R9, PT, PT, R7, R8, RZ ;  /* 0x0000000807090210 */ /* 0x000fe20007ffe0ff */
[----:B------:R-:W3:Y:S01]  /*0760*/  LDC.64 R10, c[0x0][0x380] ;  /* 0x0000e000ff0a7b82 */ /* 0x000ee20000000a00 */
[----:B------:R-:W-:-:S07]  /*0770*/  @P0 IADD3 R8, PT, PT, R8, 0x2, RZ ;  /* 0x0000000208080810 */ /* 0x000fce0007ffe0ff */
[----:B------:R-:W4:Y:S01]  /*0780*/  LDC.64 R14, c[0x0][0x388] ;  /* 0x0000e200ff0e7b82 */ /* 0x000f220000000a00 */
[----:B-1----:R-:W-:-:S04]  /*0790*/  @P0 IMAD.WIDE R16, R21, 0x4, R16 ;  /* 0x0000000415100825 */ /* 0x002fc800078e0210 */
[----:B------:R-:W-:Y:S01]  /*07a0*/  @!P1 IMAD R21, R8, R13, R6 ;  /* 0x0000000d08159224 */ /* 0x000fe200078e0206 */
[----:B0-----:R-:W5:Y:S01]  /*07b0*/  @P0 LDG.E R4, desc[UR8][R16.64] ;  /* 0x0000000810040981 */ /* 0x001f62000c1e1900 */
[----:B--2---:R-:W-:Y:S01]  /*07c0*/  @P0 IMAD.WIDE R18, R9, 0x4, R18 ;  /* 0x0000000409120825 */ /* 0x004fe200078e0212 */
[----:B------:R-:W-:-:S03]  /*07d0*/  @!P1 IADD3 R9, PT, PT, R7, R8, RZ ;  /* 0x0000000807099210 */ /* 0x000fc60007ffe0ff */
[----:B------:R-:W-:Y:S01]  /*07e0*/  @P0 IMAD.WIDE R6, R13, 0x4, R16 ;  /* 0x000000040d060825 */ /* 0x000fe200078e0210 */
[----:B------:R-:W5:Y:S03]  /*07f0*/  @P0 LDG.E R2, desc[UR8][R18.64] ;  /* 0x0000000812020981 */ /* 0x000f66000c1e1900 */
[----:B---3--:R-:W-:Y:S01]  /*0800*/  @!P1 IMAD.WIDE R10, R9, 0x4, R10 ;  /* 0x00000004090a9825 */ /* 0x008fe200078e020a */
[----:B------:R-:W2:Y:S04]  /*0810*/  @P0 LDG.E R23, desc[UR8][R18.64+0x4] ;  /* 0x0000040812170981 */ /* 0x000ea8000c1e1900 */
[----:B------:R-:W2:Y:S01]  /*0820*/  @P0 LDG.E R6, desc[UR8][R6.64] ;  /* 0x0000000806060981 */ /* 0x000ea2000c1e1900 */
[----:B----4-:R-:W-:-:S03]  /*0830*/  @!P1 IMAD.WIDE R14, R21, 0x4, R14 ;  /* 0x00000004150e9825 */ /* 0x010fc600078e020e */
[----:B------:R-:W3:Y:S04]  /*0840*/  @!P1 LDG.E R10, desc[UR8][R10.64] ;  /* 0x000000080a0a9981 */ /* 0x000ee8000c1e1900 */
[----:B------:R-:W3:Y:S01]  /*0850*/  @!P1 LDG.E R14, desc[UR8][R14.64] ;  /* 0x000000080e0e9981 */ /* 0x000ee2000c1e1900 */
[----:B-----5:R-:W-:-:S04]  /*0860*/  @P0 FFMA R2, R2, R4, R27 ;  /* 0x0000000402020223 */ /* 0x020fc8000000001b */
[----:B--2---:R-:W-:-:S04]  /*0870*/  @P0 FFMA R27, R23, R6, R2 ;  /* 0x00000006171b0223 */ /* 0x004fc80000000002 */
[----:B---3--:R-:W-:-:S07]  /*0880*/  @!P1 FFMA R27, R10, R14, R27 ;  /* 0x0000000e0a1b9223 */ /* 0x008fce000000001b */
.L_x_0:
[----:B------:R-:W1:Y:S01]  /*0890*/  LDC.64 R6, c[0x0][0x390] ;  /* 0x0000e400ff067b82 */ /* 0x000e620000000a00 */
[----:B------:R-:W-:-:S04]  /*08a0*/  IMAD R3, R5, R12, R3 ;  /* 0x0000000c05037224 */ /* 0x000fc800078e0203 */
[----:B------:R-:W-:-:S04]  /*08b0*/  IMAD R3, R3, R13, R0 ;  /* 0x0000000d03037224 */ /* 0x000fc800078e0200 */
[----:B-1----:R-:W-:-:S05]  /*08c0*/  IMAD.WIDE R2, R3, 0x4, R6 ;  /* 0x0000000403027825 */ /* 0x002fca00078e0206 */
[----:B0-----:R-:W-:Y:S01]  /*08d0*/  STG.E desc[UR8][R2.64], R27 ;  /* 0x0000001b02007986 */ /* 0x001fe2000c101908 */
[----:B------:R-:W-:Y:S05]  /*08e0*/  EXIT ;  /* 0x000000000000794d */ /* 0x000fea0003800000 */
.L_x_4:
[----:B------:R-:W-:-:S00]  /*08f0*/  BRA `(.L_x_4) ;  /* 0xfffffffc00fc7947 */ /* 0x000fc0000383ffff */
[----:B------:R-:W-:-:S00]  /*0900*/  NOP ;  /* 0x0000000000007918 */ /* 0x000fc00000000000 */
[----:B------:R-:W-:-:S00]  /*0910*/  NOP ;  /* 0x0000000000007918 */ /* 0x000fc00000000000 */
[----:B------:R-:W-:-:S00]  /*0920*/  NOP ;  /* 0x0000000000007918 */ /* 0x000fc00000000000 */
[----:B------:R-:W-:-:S00]  /*0930*/  NOP ;  /* 0x0000000000007918 */ /* 0x000fc00000000000 */
[----:B------:R-:W-:-:S00]  /*0940*/  NOP ;  /* 0x0000000000007918 */ /* 0x000fc00000000000 */
[----:B------:R-:W-:-:S00]  /*0950*/  NOP ;  /* 0x0000000000007918 */ /* 0x000fc00000000000 */
[----:B------:R-:W-:-:S00]  /*0960*/  NOP ;  /* 0x0000000000007918 */ /* 0x000fc00000000000 */
[----:B------:R-:W-:-:S00]  /*0970*/  NOP ;  /* 0x0000000000007918 */ /* 0x000fc00000000000 */
.L_x_5:


//--------------------- .nv.shared.reserved.0     --------------------------
	.section	.nv.shared.reserved.0,"aw",@nobits
	.weak		__nv_reservedSMEM_offset_0_alias
	.size		__nv_reservedSMEM_offset_0_alias, 0, 64
	.other		__nv_reservedSMEM_offset_0_alias,@"STO_CUDA_RESERVED_SHARED STV_DEFAULT"
__nv_reservedSMEM_offset_0_alias:
	.zero		0
	.zero		64


//--------------------- .nv.constant0._Z18tensor_multiply_3dPfS_S_iii --------------------------
	.section	.nv.constant0._Z18tensor_multiply_3dPfS_S_iii,"a",@progbits
	.sectionflags	@""
	.align	4
.nv.constant0._Z18tensor_multiply_3dPfS_S_iii:
	.zero		932


//--------------------- SYMBOLS --------------------------

	.type		.nv.reservedSmem.offset0,@object
	.size		.nv.reservedSmem.offset0,0x4
